//
// Generated by NVIDIA NVVM Compiler
//
// Compiler Build ID: CL-36424714
// Cuda compilation tools, release 13.0, V13.0.88
// Based on NVVM 20.0.0
//

.version 9.0
.target sm_100
.address_size 64

	// .globl	_Z9CUDACountPcPj

.visible .entry _Z9CUDACountPcPj(
	.param .u64 .ptr .align 1 _Z9CUDACountPcPj_param_0,
	.param .u64 .ptr .align 1 _Z9CUDACountPcPj_param_1
)
{
	.reg .pred 	%p<2>;
	.reg .b16 	%rs<2>;
	.reg .b32 	%r<3>;
	.reg .b64 	%rd<7>;

	ld.param.u64 	%rd2, [_Z9CUDACountPcPj_param_0];
	ld.param.u64 	%rd1, [_Z9CUDACountPcPj_param_1];
	cvta.to.global.u64 	%rd3, %rd2;
	mov.u32 	%r1, %tid.x;
	cvt.u64.u32 	%rd4, %r1;
	add.s64 	%rd5, %rd3, %rd4;
	ld.global.u8 	%rs1, [%rd5];
	setp.ne.s16 	%p1, %rs1, 97;
	@%p1 bra 	$L__BB0_2;
	cvta.to.global.u64 	%rd6, %rd1;
	atom.global.add.u32 	%r2, [%rd6], 1;
$L__BB0_2:
	ret;

}


// ===== COMPILED SASS (sm_100) =====

	.target	sm_100

	.elftype	@"ET_EXEC"


//--------------------- .note.nv.tkinfo           --------------------------
	.section	.note.nv.tkinfo,"",@"SHT_NOTE"
	.sectionflags	@"SHF_NOTE_NV_TKINFO"
	.tkinfo
        /*0018*/ 	.word	0x00000002
        /*0030*/ 	.string	""
        /*0030*/ 	.string	"ptxas"
        /*0030*/ 	.string	"Cuda compilation tools, release 13.0, V13.0.88"
        /*0030*/ 	.string	"Build cuda_13.0.r13.0/compiler.36424714_0"
        /*0030*/ 	.string	"-arch sm_100 -m 64 "



//--------------------- .note.nv.cuinfo           --------------------------
	.section	.note.nv.cuinfo,"",@"SHT_NOTE"
	.sectionflags	@"SHF_NOTE_NV_CUINFO"
        /*0018*/ 	.short	0x0002
        /*001a*/ 	.short	0x0064
        /*001c*/ 	.short	0x0082
	.zero		2


//--------------------- .nv.info                  --------------------------
	.section	.nv.info,"",@"SHT_CUDA_INFO"
	.align	4


	//----- nvinfo : EIATTR_REGCOUNT
	.align		4
        /*0000*/ 	.byte	0x04, 0x2f
        /*0002*/ 	.short	(.L_1 - .L_0)
	.align		4
.L_0:
        /*0004*/ 	.word	index@(_Z9CUDACountPcPj)
        /*0008*/ 	.word	0x00000008


	//----- nvinfo : EIATTR_FRAME_SIZE
	.align		4
.L_1:
        /*000c*/ 	.byte	0x04, 0x11
        /*000e*/ 	.short	(.L_3 - .L_2)
	.align		4
.L_2:
        /*0010*/ 	.word	index@(_Z9CUDACountPcPj)
        /*0014*/ 	.word	0x00000000


	//----- nvinfo : EIATTR_MIN_STACK_SIZE
	.align		4
.L_3:
        /*0018*/ 	.byte	0x04, 0x12
        /*001a*/ 	.short	(.L_5 - .L_4)
	.align		4
.L_4:
        /*001c*/ 	.word	index@(_Z9CUDACountPcPj)
        /*0020*/ 	.word	0x00000000
.L_5:


//--------------------- .nv.compat                --------------------------
	.section	.nv.compat,"",@"SHT_CUDA_COMPAT_INFO"
	.align	4
        /*0000*/ 	.byte	0x02, 0x09, 0x00, 0x00, 0x02, 0x02, 0x01, 0x00, 0x02, 0x05, 0x05, 0x00, 0x03, 0x07, 0x01, 0x01
        /*0010*/ 	.byte	0x02, 0x03, 0x00, 0x00, 0x02, 0x06, 0x01, 0x00, 0x04, 0x0b, 0x08, 0x00, 0x09, 0x00, 0x00, 0x00
        /*0020*/ 	.byte	0x00, 0x00, 0x00, 0x00


//--------------------- .nv.info._Z9CUDACountPcPj --------------------------
	.section	.nv.info._Z9CUDACountPcPj,"",@"SHT_CUDA_INFO"
	.sectionflags	@""
	.align	4


	//----- nvinfo : EIATTR_CUDA_API_VERSION
	.align		4
        /*0000*/ 	.byte	0x04, 0x37
        /*0002*/ 	.short	(.L_7 - .L_6)
.L_6:
        /*0004*/ 	.word	0x00000082


	//----- nvinfo : EIATTR_KPARAM_INFO
	.align		4
.L_7:
        /*0008*/ 	.byte	0x04, 0x17
        /*000a*/ 	.short	(.L_9 - .L_8)
.L_8:
        /*000c*/ 	.word	0x00000000
        /*0010*/ 	.short	0x0001
        /*0012*/ 	.short	0x0008
        /*0014*/ 	.byte	0x00, 0xf5, 0x21, 0x00


	//----- nvinfo : EIATTR_KPARAM_INFO
	.align		4
.L_9:
        /*0018*/ 	.byte	0x04, 0x17
        /*001a*/ 	.short	(.L_11 - .L_10)
.L_10:
        /*001c*/ 	.word	0x00000000
        /*0020*/ 	.short	0x0000
        /*0022*/ 	.short	0x0000
        /*0024*/ 	.byte	0x00, 0xf5, 0x21, 0x00


	//----- nvinfo : EIATTR_SPARSE_MMA_MASK
	.align		4
.L_11:
        /*0028*/ 	.byte	0x03, 0x50
        /*002a*/ 	.short	0x0000


	//----- nvinfo : EIATTR_MAXREG_COUNT
	.align		4
        /*002c*/ 	.byte	0x03, 0x1b
        /*002e*/ 	.short	0x00ff


	//----- nvinfo : EIATTR_MERCURY_ISA_VERSION
	.align		4
        /*0030*/ 	.byte	0x03, 0x5f
        /*0032*/ 	.short	0x0101


	//----- nvinfo : EIATTR_INT_WARP_WIDE_INSTR_OFFSETS
	.align		4
        /*0034*/ 	.byte	0x04, 0x31
        /*0036*/ 	.short	(.L_13 - .L_12)


	//   ....[0]....
.L_12:
        /*0038*/ 	.word	0x000000b0


	//----- nvinfo : EIATTR_VRC_CTA_INIT_COUNT
	.align		4
.L_13:
        /*003c*/ 	.byte	0x02, 0x4a
	.zero		1
	.zero		1


	//----- nvinfo : EIATTR_EXIT_INSTR_OFFSETS
	.align		4
        /*0040*/ 	.byte	0x04, 0x1c
        /*0042*/ 	.short	(.L_15 - .L_14)


	//   ....[0]....
.L_14:
        /*0044*/ 	.word	0x00000080


	//   ....[1]....
        /*0048*/ 	.word	0x00000100


	//----- nvinfo : EIATTR_CBANK_PARAM_SIZE
	.align		4
.L_15:
        /*004c*/ 	.byte	0x03, 0x19
        /*004e*/ 	.short	0x0010


	//----- nvinfo : EIATTR_PARAM_CBANK
	.align		4
        /*0050*/ 	.byte	0x04, 0x0a
        /*0052*/ 	.short	(.L_17 - .L_16)
	.align		4
.L_16:
        /*0054*/ 	.word	index@(.nv.constant0._Z9CUDACountPcPj)
        /*0058*/ 	.short	0x0380
        /*005a*/ 	.short	0x0010


	//----- nvinfo : EIATTR_SW_WAR
	.align		4
.L_17:
        /*005c*/ 	.byte	0x04, 0x36
        /*005e*/ 	.short	(.L_19 - .L_18)
.L_18:
        /*0060*/ 	.word	0x00000008
.L_19:


//--------------------- .nv.callgraph             --------------------------
	.section	.nv.callgraph,"",@"SHT_CUDA_CALLGRAPH"
	.align	4
	.sectionentsize	8
	.align		4
        /*0000*/ 	.word	0x00000000
	.align		4
        /*0004*/ 	.word	0xffffffff
	.align		4
        /*0008*/ 	.word	0x00000000
	.align		4
        /*000c*/ 	.word	0xfffffffe
	.align		4
        /*0010*/ 	.word	0x00000000
	.align		4
        /*0014*/ 	.word	0xfffffffd
	.align		4
        /*0018*/ 	.word	0x00000000
	.align		4
        /*001c*/ 	.word	0xfffffffc


//--------------------- .text._Z9CUDACountPcPj    --------------------------
	.section	.text._Z9CUDACountPcPj,"ax",@progbits
	.align	128
        .global         _Z9CUDACountPcPj
        .type           _Z9CUDACountPcPj,@function
        .size           _Z9CUDACountPcPj,(.L_x_1 - _Z9CUDACountPcPj)
        .other          _Z9CUDACountPcPj,@"STO_CUDA_ENTRY STV_DEFAULT"
_Z9CUDACountPcPj:
.text._Z9CUDACountPcPj:
[----:B------:R-:W-:Y:S01]  /*0000*/  LDC R1, c[0x0][0x37c] ;  /* 0x0000df00ff017b82 */ /* 0x000fe20000000800 */
[----:B------:R-:W0:Y:S01]  /*0010*/  S2R R2, SR_TID.X ;  /* 0x0000000000027919 */ /* 0x000e220000002100 */
[----:B------:R-:W0:Y:S01]  /*0020*/  LDCU.64 UR6, c[0x0][0x380] ;  /* 0x00007000ff0677ac */ /* 0x000e220008000a00 */
[----:B------:R-:W1:Y:S01]  /*0030*/  LDCU.64 UR4, c[0x0][0x358] ;  /* 0x00006b00ff0477ac */ /* 0x000e620008000a00 */
[----:B0-----:R-:W-:-:S05]  /*0040*/  IADD3 R2, P0, PT, R2, UR6, RZ ;  /* 0x0000000602027c10 */ /* 0x001fca000ff1e0ff */
[----:B------:R-:W-:-:S05]  /*0050*/  IMAD.X R3, RZ, RZ, UR7, P0 ;  /* 0x00000007ff037e24 */ /* 0x000fca00080e06ff */
[----:B-1----:R-:W2:Y:S02]  /*0060*/  LDG.E.U8 R2, desc[UR4][R2.64] ;  /* 0x0000000402027981 */ /* 0x002ea4000c1e1100 */
[----:B--2---:R-:W-:-:S13]  /*0070*/  ISETP.NE.AND P0, PT, R2, 0x61, PT ;  /* 0x000000610200780c */ /* 0x004fda0003f05270 */
[----:B------:R-:W-:Y:S05]  /*0080*/  @P0 EXIT ;  /* 0x000000000000094d */ /* 0x000fea0003800000 */
[----:B------:R-:W0:Y:S01]  /*0090*/  S2R R0, SR_LANEID ;  /* 0x0000000000007919 */ /* 0x000e220000000000 */
[----:B------:R-:W1:Y:S01]  /*00a0*/  LDC.64 R2, c[0x0][0x388] ;  /* 0x0000e200ff027b82 */ /* 0x000e620000000a00 */
[----:B------:R-:W-:Y:S02]  /*00b0*/  VOTEU.ANY UR6, UPT, PT ;  /* 0x0000000000067886 */ /* 0x000fe400038e0100 */
[----:B------:R-:W-:Y:S02]  /*00c0*/  UFLO.U32 UR7, UR6 ;  /* 0x00000006000772bd */ /* 0x000fe400080e0000 */
[----:B------:R-:W1:Y:S04]  /*00d0*/  POPC R5, UR6 ;  /* 0x0000000600057d09 */ /* 0x000e680008000000 */
[----:B0-----:R-:W-:-:S13]  /*00e0*/  ISETP.EQ.U32.AND P0, PT, R0, UR7, PT ;  /* 0x0000000700007c0c */ /* 0x001fda000bf02070 */
[----:B-1----:R-:W-:Y:S01]  /*00f0*/  @P0 REDG.E.ADD.STRONG.GPU desc[UR4][R2.64], R5 ;  /* 0x000000050200098e */ /* 0x002fe2000c12e104 */
[----:B------:R-:W-:Y:S05]  /*0100*/  EXIT ;  /* 0x000000000000794d */ /* 0x000fea0003800000 */
.L_x_0:
[----:B------:R-:W-:-:S00]  /*0110*/  BRA `(.L_x_0) ;  /* 0xfffffffc00fc7947 */ /* 0x000fc0000383ffff */
[----:B------:R-:W-:-:S00]  /*0120*/  NOP ;  /* 0x0000000000007918 */ /* 0x000fc00000000000 */
        /* <DEDUP_REMOVED lines=13> */
.L_x_1:


//--------------------- .nv.shared.reserved.0     --------------------------
	.section	.nv.shared.reserved.0,"aw",@nobits
	.weak		__nv_reservedSMEM_offset_0_alias
	.size		__nv_reservedSMEM_offset_0_alias, 0, 64
	.other		__nv_reservedSMEM_offset_0_alias,@"STO_CUDA_RESERVED_SHARED STV_DEFAULT"
__nv_reservedSMEM_offset_0_alias:
	.zero		0
	.zero		64


//--------------------- .nv.constant0._Z9CUDACountPcPj --------------------------
	.section	.nv.constant0._Z9CUDACountPcPj,"a",@progbits
	.sectionflags	@""
	.align	4
.nv.constant0._Z9CUDACountPcPj:
	.zero		912


//--------------------- SYMBOLS --------------------------

	.type		.nv.reservedSmem.offset0,@object
	.size		.nv.reservedSmem.offset0,0x4
